	.headerflags	@"EF_CUDA_TEXMODE_UNIFIED EF_CUDA_64BIT_ADDRESS EF_CUDA_ACCELERATORS EF_CUDA_SM90 EF_CUDA_VIRTUAL_SM(EF_CUDA_SM90)"
	.elftype	@"ET_EXEC"


//--------------------- .nv.info                  --------------------------
	.section	.nv.info,"",@"SHT_CUDA_INFO"
	.align	4


	//----- nvinfo : EIATTR_REGCOUNT
	.align		4
        /*0000*/ 	.byte	0x04, 0x2f
        /*0002*/ 	.short	(.L_1 - .L_0)
	.align		4
.L_0:
        /*0004*/ 	.word	index@(triton_poi_fused_leaky_relu_0)
        /*0008*/ 	.word	0x0000000c


	//----- nvinfo : EIATTR_MIN_STACK_SIZE
	.align		4
.L_1:
        /*000c*/ 	.byte	0x04, 0x12
        /*000e*/ 	.short	(.L_3 - .L_2)
	.align		4
.L_2:
        /*0010*/ 	.word	index@(triton_poi_fused_leaky_relu_0)
        /*0014*/ 	.word	0x00000000


	//----- nvinfo : EIATTR_FRAME_SIZE
	.align		4
.L_3:
        /*0018*/ 	.byte	0x04, 0x11
        /*001a*/ 	.short	(.L_5 - .L_4)
	.align		4
.L_4:
        /*001c*/ 	.word	index@(triton_poi_fused_leaky_relu_0)
        /*0020*/ 	.word	0x00000000


	//----- nvinfo : EIATTR_MIN_STACK_SIZE
	.align		4
.L_5:
        /*0024*/ 	.byte	0x04, 0x12
        /*0026*/ 	.short	(.L_7 - .L_6)
	.align		4
.L_6:
        /*0028*/ 	.word	index@(triton_poi_fused_leaky_relu_0)
        /*002c*/ 	.word	0x00000000
.L_7:


//--------------------- .nv.info.triton_poi_fused_leaky_relu_0 --------------------------
	.section	.nv.info.triton_poi_fused_leaky_relu_0,"",@"SHT_CUDA_INFO"
	.sectionflags	@""
	.align	4


	//----- nvinfo : EIATTR_CUDA_API_VERSION
	.align		4
        /*0000*/ 	.byte	0x04, 0x37
        /*0002*/ 	.short	(.L_9 - .L_8)
.L_8:
        /*0004*/ 	.word	0x0000007c


	//----- nvinfo : EIATTR_KPARAM_INFO
	.align		4
.L_9:
        /*0008*/ 	.byte	0x04, 0x17
        /*000a*/ 	.short	(.L_11 - .L_10)
.L_10:
        /*000c*/ 	.word	0x00000000
        /*0010*/ 	.short	0x0002
        /*0012*/ 	.short	0x0010
        /*0014*/ 	.byte	0x00, 0xf0, 0x11, 0x00


	//----- nvinfo : EIATTR_KPARAM_INFO
	.align		4
.L_11:
        /*0018*/ 	.byte	0x04, 0x17
        /*001a*/ 	.short	(.L_13 - .L_12)
.L_12:
        /*001c*/ 	.word	0x00000000
        /*0020*/ 	.short	0x0001
        /*0022*/ 	.short	0x0008
        /*0024*/ 	.byte	0x00, 0xf4, 0x21, 0x00


	//----- nvinfo : EIATTR_KPARAM_INFO
	.align		4
.L_13:
        /*0028*/ 	.byte	0x04, 0x17
        /*002a*/ 	.short	(.L_15 - .L_14)
.L_14:
        /*002c*/ 	.word	0x00000000
        /*0030*/ 	.short	0x0000
        /*0032*/ 	.short	0x0000
        /*0034*/ 	.byte	0x00, 0xf4, 0x21, 0x00


	//----- nvinfo : EIATTR_SPARSE_MMA_MASK
	.align		4
.L_15:
        /*0038*/ 	.byte	0x03, 0x50
        /*003a*/ 	.short	0x0000


	//----- nvinfo : EIATTR_MAXREG_COUNT
	.align		4
        /*003c*/ 	.byte	0x03, 0x1b
        /*003e*/ 	.short	0x00ff


	//----- nvinfo : EIATTR_EXIT_INSTR_OFFSETS
	.align		4
        /*0040*/ 	.byte	0x04, 0x1c
        /*0042*/ 	.short	(.L_17 - .L_16)


	//   ....[0]....
.L_16:
        /*0044*/ 	.word	0x00000170


	//   ....[1]....
        /*0048*/ 	.word	0x00000190


	//----- nvinfo : EIATTR_REQNTID
	.align		4
.L_17:
        /*004c*/ 	.byte	0x04, 0x10
        /*004e*/ 	.short	(.L_19 - .L_18)
.L_18:
        /*0050*/ 	.word	0x00000080
        /*0054*/ 	.word	0x00000001
        /*0058*/ 	.word	0x00000001


	//----- nvinfo : EIATTR_CBANK_PARAM_SIZE
	.align		4
.L_19:
        /*005c*/ 	.byte	0x03, 0x19
        /*005e*/ 	.short	0x0014


	//----- nvinfo : EIATTR_PARAM_CBANK
	.align		4
        /*0060*/ 	.byte	0x04, 0x0a
        /*0062*/ 	.short	(.L_21 - .L_20)
	.align		4
.L_20:
        /*0064*/ 	.word	index@(.nv.constant0.triton_poi_fused_leaky_relu_0)
        /*0068*/ 	.short	0x0210
        /*006a*/ 	.short	0x0014


	//----- nvinfo : EIATTR_SW_WAR
	.align		4
.L_21:
        /*006c*/ 	.byte	0x04, 0x36
        /*006e*/ 	.short	(.L_23 - .L_22)
.L_22:
        /*0070*/ 	.word	0x00000008
.L_23:


//--------------------- .nv.callgraph             --------------------------
	.section	.nv.callgraph,"",@"SHT_CUDA_CALLGRAPH"
	.align	4
	.sectionentsize	8
	.align		4
        /*0000*/ 	.word	0x00000000
	.align		4
        /*0004*/ 	.word	0xffffffff
	.align		4
        /*0008*/ 	.word	0x00000000
	.align		4
        /*000c*/ 	.word	0xfffffffe
	.align		4
        /*0010*/ 	.word	0x00000000
	.align		4
        /*0014*/ 	.word	0xfffffffd
	.align		4
        /*0018*/ 	.word	0x00000000
	.align		4
        /*001c*/ 	.word	0xfffffffc


//--------------------- .text.triton_poi_fused_leaky_relu_0 --------------------------
	.section	.text.triton_poi_fused_leaky_relu_0,"ax",@progbits
	.align	128
        .global         triton_poi_fused_leaky_relu_0
        .type           triton_poi_fused_leaky_relu_0,@function
        .size           triton_poi_fused_leaky_relu_0,(.L_x_1 - triton_poi_fused_leaky_relu_0)
        .other          triton_poi_fused_leaky_relu_0,@"STO_CUDA_ENTRY STV_DEFAULT"
triton_poi_fused_leaky_relu_0:
.text.triton_poi_fused_leaky_relu_0:
[----:B------:R-:W0:Y:S02]  /*0000*/  LDC R1, c[0x0][0x28] ;  /* 0x00000a00ff017b82 */ /* 0x000e240000000800 */
[----:B------:R-:W1:Y:S01]  /*0010*/  S2R R0, SR_TID.X ;  /* 0x0000000000007919 */ /* 0x000e620000002100 */
[----:B------:R-:W2:Y:S01]  /*0020*/  LDC.64 R2, c[0x0][0x210] ;  /* 0x00008400ff027b82 */ /* 0x000ea20000000a00 */
[----:B------:R-:W-:Y:S01]  /*0030*/  ULDC.64 UR4, c[0x0][0x208] ;  /* 0x0000820000047ab9 */ /* 0x000fe20000000a00 */
[----:B------:R-:W3:Y:S06]  /*0040*/  S2R R7, SR_CTAID.X ;  /* 0x0000000000077919 */ /* 0x000eec0000002500 */
[----:B------:R-:W4:Y:S01]  /*0050*/  LDC.64 R4, c[0x0][0x218] ;  /* 0x00008600ff047b82 */ /* 0x000f220000000a00 */
[----:B-1----:R-:W-:-:S02]  /*0060*/  LOP3.LUT R0, R0, 0x7f, RZ, 0xc0, !PT ;  /* 0x0000007f00007812 */ /* 0x002fc400078ec0ff */
[----:B---3--:R-:W-:-:S03]  /*0070*/  SHF.R.S32.HI R6, RZ, 0x18, R7 ;  /* 0x00000018ff067819 */ /* 0x008fc60000011407 */
[----:B------:R-:W-:Y:S01]  /*0080*/  IMAD R7, R7, 0x80, R0 ;  /* 0x0000008007077824 */ /* 0x000fe200078e0200 */
[----:B------:R-:W-:-:S03]  /*0090*/  SGXT R0, R6, 0x1 ;  /* 0x000000010600781a */ /* 0x000fc60000000200 */
[C---:B--2---:R-:W-:Y:S01]  /*00a0*/  IMAD.WIDE R2, R7.reuse, 0x4, R2 ;  /* 0x0000000407027825 */ /* 0x044fe200078e0202 */
[----:B------:R-:W-:Y:S02]  /*00b0*/  ISETP.GE.AND P1, PT, R7, 0x100, PT ;  /* 0x000001000700780c */ /* 0x000fe40003f26270 */
[----:B------:R-:W-:-:S04]  /*00c0*/  LEA.HI R0, R0, R7, RZ, 0x2 ;  /* 0x0000000700007211 */ /* 0x000fc800078f10ff */
[----:B------:R-:W-:-:S05]  /*00d0*/  LOP3.LUT R0, R0, 0xfffffffc, RZ, 0xc0, !PT ;  /* 0xfffffffc00007812 */ /* 0x000fca00078ec0ff */
[----:B------:R-:W-:Y:S01]  /*00e0*/  IMAD.IADD R9, R7, 0x1, -R0 ;  /* 0x0000000107097824 */ /* 0x000fe200078e0a00 */
[----:B------:R-:W-:Y:S01]  /*00f0*/  HFMA2.MMA R0, -RZ, RZ, 0, 0 ;  /* 0x00000000ff007435 */ /* 0x000fe200000001ff */
[----:B------:R-:W-:Y:S02]  /*0100*/  IMAD.MOV.U32 R7, RZ, RZ, RZ ;  /* 0x000000ffff077224 */ /* 0x000fe400078e00ff */
[----:B----4-:R-:W-:-:S05]  /*0110*/  IMAD.WIDE R4, R9, 0x4, R4 ;  /* 0x0000000409047825 */ /* 0x010fca00078e0204 */
[----:B------:R-:W2:Y:S04]  /*0120*/  @!P1 LDG.E.EL R7, desc[UR4][R4.64] ;  /* 0x0000000404079981 */ /* 0x000ea8000c2e1900 */
[----:B------:R-:W2:Y:S02]  /*0130*/  @!P1 LDG.E R0, desc[UR4][R2.64] ;  /* 0x0000000402009981 */ /* 0x000ea4000c1e1900 */
[----:B--2---:R-:W-:Y:S01]  /*0140*/  FSETP.GT.AND P0, PT, R0, -R7, PT ;  /* 0x800000070000720b */ /* 0x004fe20003f04000 */
[----:B------:R-:W-:-:S12]  /*0150*/  FADD R7, R7, R0 ;  /* 0x0000000007077221 */ /* 0x000fd80000000000 */
[----:B------:R-:W-:Y:S01]  /*0160*/  @!P0 FMUL R7, R7, 0.20000000298023223877 ;  /* 0x3e4ccccd07078820 */ /* 0x000fe20000400000 */
[----:B------:R-:W-:Y:S06]  /*0170*/  @P1 EXIT ;  /* 0x000000000000194d */ /* 0x000fec0003800000 */
[----:B------:R-:W-:Y:S01]  /*0180*/  STG.E desc[UR4][R2.64], R7 ;  /* 0x0000000702007986 */ /* 0x000fe2000c101904 */
[----:B------:R-:W-:Y:S05]  /*0190*/  EXIT ;  /* 0x000000000000794d */ /* 0x000fea0003800000 */
.L_x_0:
[----:B------:R-:W-:-:S00]  /*01a0*/  BRA `(.L_x_0) ;  /* 0xfffffffc00fc7947 */ /* 0x000fc0000383ffff */
[----:B------:R-:W-:-:S00]  /*01b0*/  NOP ;  /* 0x0000000000007918 */ /* 0x000fc00000000000 */
        /* <DEDUP_REMOVED lines=12> */
.L_x_1:


//--------------------- .nv.constant0.triton_poi_fused_leaky_relu_0 --------------------------
	.section	.nv.constant0.triton_poi_fused_leaky_relu_0,"a",@progbits
	.sectionflags	@""
	.align	4
.nv.constant0.triton_poi_fused_leaky_relu_0:
	.zero		548
